	.headerflags	@"EF_CUDA_TEXMODE_UNIFIED EF_CUDA_64BIT_ADDRESS EF_CUDA_ACCELERATORS EF_CUDA_SM90 EF_CUDA_VIRTUAL_SM(EF_CUDA_SM90)"
	.elftype	@"ET_EXEC"


//--------------------- .nv.info                  --------------------------
	.section	.nv.info,"",@"SHT_CUDA_INFO"
	.align	4


	//----- nvinfo : EIATTR_REGCOUNT
	.align		4
        /*0000*/ 	.byte	0x04, 0x2f
        /*0002*/ 	.short	(.L_1 - .L_0)
	.align		4
.L_0:
        /*0004*/ 	.word	index@(triton_poi_fused_mul_0)
        /*0008*/ 	.word	0x00000014


	//----- nvinfo : EIATTR_MIN_STACK_SIZE
	.align		4
.L_1:
        /*000c*/ 	.byte	0x04, 0x12
        /*000e*/ 	.short	(.L_3 - .L_2)
	.align		4
.L_2:
        /*0010*/ 	.word	index@(triton_poi_fused_mul_0)
        /*0014*/ 	.word	0x00000000


	//----- nvinfo : EIATTR_FRAME_SIZE
	.align		4
.L_3:
        /*0018*/ 	.byte	0x04, 0x11
        /*001a*/ 	.short	(.L_5 - .L_4)
	.align		4
.L_4:
        /*001c*/ 	.word	index@(triton_poi_fused_mul_0)
        /*0020*/ 	.word	0x00000000


	//----- nvinfo : EIATTR_MIN_STACK_SIZE
	.align		4
.L_5:
        /*0024*/ 	.byte	0x04, 0x12
        /*0026*/ 	.short	(.L_7 - .L_6)
	.align		4
.L_6:
        /*0028*/ 	.word	index@(triton_poi_fused_mul_0)
        /*002c*/ 	.word	0x00000000
.L_7:


//--------------------- .nv.info.triton_poi_fused_mul_0 --------------------------
	.section	.nv.info.triton_poi_fused_mul_0,"",@"SHT_CUDA_INFO"
	.sectionflags	@""
	.align	4


	//----- nvinfo : EIATTR_CUDA_API_VERSION
	.align		4
        /*0000*/ 	.byte	0x04, 0x37
        /*0002*/ 	.short	(.L_9 - .L_8)
.L_8:
        /*0004*/ 	.word	0x0000007c


	//----- nvinfo : EIATTR_KPARAM_INFO
	.align		4
.L_9:
        /*0008*/ 	.byte	0x04, 0x17
        /*000a*/ 	.short	(.L_11 - .L_10)
.L_10:
        /*000c*/ 	.word	0x00000000
        /*0010*/ 	.short	0x0005
        /*0012*/ 	.short	0x0028
        /*0014*/ 	.byte	0x00, 0xf0, 0x11, 0x00


	//----- nvinfo : EIATTR_KPARAM_INFO
	.align		4
.L_11:
        /*0018*/ 	.byte	0x04, 0x17
        /*001a*/ 	.short	(.L_13 - .L_12)
.L_12:
        /*001c*/ 	.word	0x00000000
        /*0020*/ 	.short	0x0004
        /*0022*/ 	.short	0x0020
        /*0024*/ 	.byte	0x00, 0xf4, 0x21, 0x00


	//----- nvinfo : EIATTR_KPARAM_INFO
	.align		4
.L_13:
        /*0028*/ 	.byte	0x04, 0x17
        /*002a*/ 	.short	(.L_15 - .L_14)
.L_14:
        /*002c*/ 	.word	0x00000000
        /*0030*/ 	.short	0x0003
        /*0032*/ 	.short	0x0018
        /*0034*/ 	.byte	0x00, 0xf4, 0x21, 0x00


	//----- nvinfo : EIATTR_KPARAM_INFO
	.align		4
.L_15:
        /*0038*/ 	.byte	0x04, 0x17
        /*003a*/ 	.short	(.L_17 - .L_16)
.L_16:
        /*003c*/ 	.word	0x00000000
        /*0040*/ 	.short	0x0002
        /*0042*/ 	.short	0x0010
        /*0044*/ 	.byte	0x00, 0xf4, 0x21, 0x00


	//----- nvinfo : EIATTR_KPARAM_INFO
	.align		4
.L_17:
        /*0048*/ 	.byte	0x04, 0x17
        /*004a*/ 	.short	(.L_19 - .L_18)
.L_18:
        /*004c*/ 	.word	0x00000000
        /*0050*/ 	.short	0x0001
        /*0052*/ 	.short	0x0008
        /*0054*/ 	.byte	0x00, 0xf4, 0x21, 0x00


	//----- nvinfo : EIATTR_KPARAM_INFO
	.align		4
.L_19:
        /*0058*/ 	.byte	0x04, 0x17
        /*005a*/ 	.short	(.L_21 - .L_20)
.L_20:
        /*005c*/ 	.word	0x00000000
        /*0060*/ 	.short	0x0000
        /*0062*/ 	.short	0x0000
        /*0064*/ 	.byte	0x00, 0xf4, 0x21, 0x00


	//----- nvinfo : EIATTR_SPARSE_MMA_MASK
	.align		4
.L_21:
        /*0068*/ 	.byte	0x03, 0x50
        /*006a*/ 	.short	0x0000


	//----- nvinfo : EIATTR_MAXREG_COUNT
	.align		4
        /*006c*/ 	.byte	0x03, 0x1b
        /*006e*/ 	.short	0x00ff


	//----- nvinfo : EIATTR_EXIT_INSTR_OFFSETS
	.align		4
        /*0070*/ 	.byte	0x04, 0x1c
        /*0072*/ 	.short	(.L_23 - .L_22)


	//   ....[0]....
.L_22:
        /*0074*/ 	.word	0x00000180


	//----- nvinfo : EIATTR_REQNTID
	.align		4
.L_23:
        /*0078*/ 	.byte	0x04, 0x10
        /*007a*/ 	.short	(.L_25 - .L_24)
.L_24:
        /*007c*/ 	.word	0x00000080
        /*0080*/ 	.word	0x00000001
        /*0084*/ 	.word	0x00000001


	//----- nvinfo : EIATTR_CBANK_PARAM_SIZE
	.align		4
.L_25:
        /*0088*/ 	.byte	0x03, 0x19
        /*008a*/ 	.short	0x002c


	//----- nvinfo : EIATTR_PARAM_CBANK
	.align		4
        /*008c*/ 	.byte	0x04, 0x0a
        /*008e*/ 	.short	(.L_27 - .L_26)
	.align		4
.L_26:
        /*0090*/ 	.word	index@(.nv.constant0.triton_poi_fused_mul_0)
        /*0094*/ 	.short	0x0210
        /*0096*/ 	.short	0x002c


	//----- nvinfo : EIATTR_SW_WAR
	.align		4
.L_27:
        /*0098*/ 	.byte	0x04, 0x36
        /*009a*/ 	.short	(.L_29 - .L_28)
.L_28:
        /*009c*/ 	.word	0x00000008
.L_29:


//--------------------- .nv.callgraph             --------------------------
	.section	.nv.callgraph,"",@"SHT_CUDA_CALLGRAPH"
	.align	4
	.sectionentsize	8
	.align		4
        /*0000*/ 	.word	0x00000000
	.align		4
        /*0004*/ 	.word	0xffffffff
	.align		4
        /*0008*/ 	.word	0x00000000
	.align		4
        /*000c*/ 	.word	0xfffffffe
	.align		4
        /*0010*/ 	.word	0x00000000
	.align		4
        /*0014*/ 	.word	0xfffffffd
	.align		4
        /*0018*/ 	.word	0x00000000
	.align		4
        /*001c*/ 	.word	0xfffffffc


//--------------------- .text.triton_poi_fused_mul_0 --------------------------
	.section	.text.triton_poi_fused_mul_0,"ax",@progbits
	.align	128
        .global         triton_poi_fused_mul_0
        .type           triton_poi_fused_mul_0,@function
        .size           triton_poi_fused_mul_0,(.L_x_1 - triton_poi_fused_mul_0)
        .other          triton_poi_fused_mul_0,@"STO_CUDA_ENTRY STV_DEFAULT"
triton_poi_fused_mul_0:
.text.triton_poi_fused_mul_0:
[----:B------:R-:W-:Y:S01]  /*0000*/  LDC R1, c[0x0][0x28] ;  /* 0x00000a00ff017b82 */ /* 0x000fe20000000800 */
[----:B------:R-:W1:Y:S07]  /*0010*/  S2R R0, SR_TID.X ;  /* 0x0000000000007919 */ /* 0x000e6e0000002100 */
[----:B------:R-:W2:Y:S01]  /*0020*/  LDC.64 R2, c[0x0][0x210] ;  /* 0x00008400ff027b82 */ /* 0x000ea20000000a00 */
[----:B------:R-:W-:Y:S01]  /*0030*/  ULDC.64 UR4, c[0x0][0x208] ;  /* 0x0000820000047ab9 */ /* 0x000fe20000000a00 */
[----:B------:R-:W3:Y:S06]  /*0040*/  S2R R13, SR_CTAID.X ;  /* 0x00000000000d7919 */ /* 0x000eec0000002500 */
[----:B------:R-:W4:Y:S08]  /*0050*/  LDC.64 R4, c[0x0][0x218] ;  /* 0x00008600ff047b82 */ /* 0x000f300000000a00 */
[----:B------:R-:W5:Y:S08]  /*0060*/  LDC.64 R6, c[0x0][0x220] ;  /* 0x00008800ff067b82 */ /* 0x000f700000000a00 */
[----:B------:R-:W5:Y:S01]  /*0070*/  LDC.64 R8, c[0x0][0x228] ;  /* 0x00008a00ff087b82 */ /* 0x000f620000000a00 */
[----:B-1----:R-:W-:-:S07]  /*0080*/  LOP3.LUT R0, R0, 0x7f, RZ, 0xc0, !PT ;  /* 0x0000007f00007812 */ /* 0x002fce00078ec0ff */
[----:B------:R-:W1:Y:S01]  /*0090*/  LDC.64 R10, c[0x0][0x230] ;  /* 0x00008c00ff0a7b82 */ /* 0x000e620000000a00 */
[----:B---3--:R-:W-:-:S05]  /*00a0*/  LEA R13, R13, R0, 0x7 ;  /* 0x000000000d0d7211 */ /* 0x008fca00078e38ff */
[----:B--2---:R-:W-:-:S04]  /*00b0*/  IMAD.WIDE R2, R13, 0x4, R2 ;  /* 0x000000040d027825 */ /* 0x004fc800078e0202 */
[C---:B----4-:R-:W-:Y:S02]  /*00c0*/  IMAD.WIDE R4, R13.reuse, 0x4, R4 ;  /* 0x000000040d047825 */ /* 0x050fe400078e0204 */
[----:B------:R-:W2:Y:S04]  /*00d0*/  LDG.E R2, desc[UR4][R2.64] ;  /* 0x0000000402027981 */ /* 0x000ea8000c1e1900 */
[----:B------:R-:W3:Y:S01]  /*00e0*/  LDG.E R5, desc[UR4][R4.64] ;  /* 0x0000000404057981 */ /* 0x000ee2000c1e1900 */
[----:B-----5:R-:W-:-:S04]  /*00f0*/  IMAD.WIDE R6, R13, 0x4, R6 ;  /* 0x000000040d067825 */ /* 0x020fc800078e0206 */
[----:B0-----:R-:W-:-:S04]  /*0100*/  IMAD.WIDE R8, R13, 0x4, R8 ;  /* 0x000000040d087825 */ /* 0x001fc800078e0208 */
[----:B-1----:R-:W-:-:S04]  /*0110*/  IMAD.WIDE R10, R13, 0x4, R10 ;  /* 0x000000040d0a7825 */ /* 0x002fc800078e020a */
[C---:B--2---:R-:W-:Y:S01]  /*0120*/  FMUL R15, R2.reuse, R2 ;  /* 0x00000002020f7220 */ /* 0x044fe20000400000 */
[-C--:B---3--:R-:W-:Y:S01]  /*0130*/  FMUL R13, R2, R5.reuse ;  /* 0x00000005020d7220 */ /* 0x088fe20000400000 */
[----:B------:R-:W-:-:S04]  /*0140*/  FMUL R17, R5, R5 ;  /* 0x0000000505117220 */ /* 0x000fc80000400000 */
[----:B------:R-:W-:Y:S04]  /*0150*/  STG.E desc[UR4][R6.64], R13 ;  /* 0x0000000d06007986 */ /* 0x000fe8000c101904 */
[----:B------:R-:W-:Y:S04]  /*0160*/  STG.E desc[UR4][R8.64], R15 ;  /* 0x0000000f08007986 */ /* 0x000fe8000c101904 */
[----:B------:R-:W-:Y:S01]  /*0170*/  STG.E desc[UR4][R10.64], R17 ;  /* 0x000000110a007986 */ /* 0x000fe2000c101904 */
[----:B------:R-:W-:Y:S05]  /*0180*/  EXIT ;  /* 0x000000000000794d */ /* 0x000fea0003800000 */
.L_x_0:
[----:B------:R-:W-:-:S00]  /*0190*/  BRA `(.L_x_0) ;  /* 0xfffffffc00fc7947 */ /* 0x000fc0000383ffff */
[----:B------:R-:W-:-:S00]  /*01a0*/  NOP ;  /* 0x0000000000007918 */ /* 0x000fc00000000000 */
        /* <DEDUP_REMOVED lines=13> */
.L_x_1:


//--------------------- .nv.constant0.triton_poi_fused_mul_0 --------------------------
	.section	.nv.constant0.triton_poi_fused_mul_0,"a",@progbits
	.sectionflags	@""
	.align	4
.nv.constant0.triton_poi_fused_mul_0:
	.zero		572
